//
// Generated by NVIDIA NVVM Compiler
//
// Compiler Build ID: CL-36424714
// Cuda compilation tools, release 13.0, V13.0.88
// Based on NVVM 20.0.0
//

.version 9.0
.target sm_100
.address_size 64

	// .globl	_Z10sumForwardPfS_

.visible .entry _Z10sumForwardPfS_(
	.param .u64 .ptr .align 1 _Z10sumForwardPfS__param_0,
	.param .u64 .ptr .align 1 _Z10sumForwardPfS__param_1
)
{
	.reg .pred 	%p<2>;
	.reg .b32 	%r<5>;
	.reg .b32 	%f<68>;
	.reg .b64 	%rd<9>;

	ld.param.u64 	%rd5, [_Z10sumForwardPfS__param_0];
	ld.param.u64 	%rd4, [_Z10sumForwardPfS__param_1];
	cvta.to.global.u64 	%rd6, %rd5;
	add.s64 	%rd8, %rd6, 64;
	mov.f32 	%f67, 0f00000000;
	mov.b32 	%r4, 0;
$L__BB0_1:
	ld.global.f32 	%f4, [%rd8+-64];
	add.f32 	%f5, %f67, %f4;
	ld.global.f32 	%f6, [%rd8+-60];
	add.f32 	%f7, %f5, %f6;
	ld.global.f32 	%f8, [%rd8+-56];
	add.f32 	%f9, %f7, %f8;
	ld.global.f32 	%f10, [%rd8+-52];
	add.f32 	%f11, %f9, %f10;
	ld.global.f32 	%f12, [%rd8+-48];
	add.f32 	%f13, %f11, %f12;
	ld.global.f32 	%f14, [%rd8+-44];
	add.f32 	%f15, %f13, %f14;
	ld.global.f32 	%f16, [%rd8+-40];
	add.f32 	%f17, %f15, %f16;
	ld.global.f32 	%f18, [%rd8+-36];
	add.f32 	%f19, %f17, %f18;
	ld.global.f32 	%f20, [%rd8+-32];
	add.f32 	%f21, %f19, %f20;
	ld.global.f32 	%f22, [%rd8+-28];
	add.f32 	%f23, %f21, %f22;
	ld.global.f32 	%f24, [%rd8+-24];
	add.f32 	%f25, %f23, %f24;
	ld.global.f32 	%f26, [%rd8+-20];
	add.f32 	%f27, %f25, %f26;
	ld.global.f32 	%f28, [%rd8+-16];
	add.f32 	%f29, %f27, %f28;
	ld.global.f32 	%f30, [%rd8+-12];
	add.f32 	%f31, %f29, %f30;
	ld.global.f32 	%f32, [%rd8+-8];
	add.f32 	%f33, %f31, %f32;
	ld.global.f32 	%f34, [%rd8+-4];
	add.f32 	%f35, %f33, %f34;
	ld.global.f32 	%f36, [%rd8];
	add.f32 	%f37, %f35, %f36;
	ld.global.f32 	%f38, [%rd8+4];
	add.f32 	%f39, %f37, %f38;
	ld.global.f32 	%f40, [%rd8+8];
	add.f32 	%f41, %f39, %f40;
	ld.global.f32 	%f42, [%rd8+12];
	add.f32 	%f43, %f41, %f42;
	ld.global.f32 	%f44, [%rd8+16];
	add.f32 	%f45, %f43, %f44;
	ld.global.f32 	%f46, [%rd8+20];
	add.f32 	%f47, %f45, %f46;
	ld.global.f32 	%f48, [%rd8+24];
	add.f32 	%f49, %f47, %f48;
	ld.global.f32 	%f50, [%rd8+28];
	add.f32 	%f51, %f49, %f50;
	ld.global.f32 	%f52, [%rd8+32];
	add.f32 	%f53, %f51, %f52;
	ld.global.f32 	%f54, [%rd8+36];
	add.f32 	%f55, %f53, %f54;
	ld.global.f32 	%f56, [%rd8+40];
	add.f32 	%f57, %f55, %f56;
	ld.global.f32 	%f58, [%rd8+44];
	add.f32 	%f59, %f57, %f58;
	ld.global.f32 	%f60, [%rd8+48];
	add.f32 	%f61, %f59, %f60;
	ld.global.f32 	%f62, [%rd8+52];
	add.f32 	%f63, %f61, %f62;
	ld.global.f32 	%f64, [%rd8+56];
	add.f32 	%f65, %f63, %f64;
	ld.global.f32 	%f66, [%rd8+60];
	add.f32 	%f67, %f65, %f66;
	add.s32 	%r4, %r4, 32;
	add.s64 	%rd8, %rd8, 128;
	setp.ne.s32 	%p1, %r4, 1000000;
	@%p1 bra 	$L__BB0_1;
	cvta.to.global.u64 	%rd7, %rd4;
	st.global.f32 	[%rd7], %f67;
	ret;

}
	// .globl	_Z11sumBackwardPfS_
.visible .entry _Z11sumBackwardPfS_(
	.param .u64 .ptr .align 1 _Z11sumBackwardPfS__param_0,
	.param .u64 .ptr .align 1 _Z11sumBackwardPfS__param_1
)
{
	.reg .pred 	%p<2>;
	.reg .b32 	%r<5>;
	.reg .b32 	%f<68>;
	.reg .b64 	%rd<9>;

	ld.param.u64 	%rd5, [_Z11sumBackwardPfS__param_0];
	ld.param.u64 	%rd4, [_Z11sumBackwardPfS__param_1];
	cvta.to.global.u64 	%rd6, %rd5;
	add.s64 	%rd8, %rd6, 3999996;
	mov.f32 	%f67, 0f00000000;
	mov.b32 	%r4, 0;
$L__BB1_1:
	ld.global.f32 	%f4, [%rd8];
	add.f32 	%f5, %f67, %f4;
	ld.global.f32 	%f6, [%rd8+-4];
	add.f32 	%f7, %f5, %f6;
	ld.global.f32 	%f8, [%rd8+-8];
	add.f32 	%f9, %f7, %f8;
	ld.global.f32 	%f10, [%rd8+-12];
	add.f32 	%f11, %f9, %f10;
	ld.global.f32 	%f12, [%rd8+-16];
	add.f32 	%f13, %f11, %f12;
	ld.global.f32 	%f14, [%rd8+-20];
	add.f32 	%f15, %f13, %f14;
	ld.global.f32 	%f16, [%rd8+-24];
	add.f32 	%f17, %f15, %f16;
	ld.global.f32 	%f18, [%rd8+-28];
	add.f32 	%f19, %f17, %f18;
	ld.global.f32 	%f20, [%rd8+-32];
	add.f32 	%f21, %f19, %f20;
	ld.global.f32 	%f22, [%rd8+-36];
	add.f32 	%f23, %f21, %f22;
	ld.global.f32 	%f24, [%rd8+-40];
	add.f32 	%f25, %f23, %f24;
	ld.global.f32 	%f26, [%rd8+-44];
	add.f32 	%f27, %f25, %f26;
	ld.global.f32 	%f28, [%rd8+-48];
	add.f32 	%f29, %f27, %f28;
	ld.global.f32 	%f30, [%rd8+-52];
	add.f32 	%f31, %f29, %f30;
	ld.global.f32 	%f32, [%rd8+-56];
	add.f32 	%f33, %f31, %f32;
	ld.global.f32 	%f34, [%rd8+-60];
	add.f32 	%f35, %f33, %f34;
	ld.global.f32 	%f36, [%rd8+-64];
	add.f32 	%f37, %f35, %f36;
	ld.global.f32 	%f38, [%rd8+-68];
	add.f32 	%f39, %f37, %f38;
	ld.global.f32 	%f40, [%rd8+-72];
	add.f32 	%f41, %f39, %f40;
	ld.global.f32 	%f42, [%rd8+-76];
	add.f32 	%f43, %f41, %f42;
	ld.global.f32 	%f44, [%rd8+-80];
	add.f32 	%f45, %f43, %f44;
	ld.global.f32 	%f46, [%rd8+-84];
	add.f32 	%f47, %f45, %f46;
	ld.global.f32 	%f48, [%rd8+-88];
	add.f32 	%f49, %f47, %f48;
	ld.global.f32 	%f50, [%rd8+-92];
	add.f32 	%f51, %f49, %f50;
	ld.global.f32 	%f52, [%rd8+-96];
	add.f32 	%f53, %f51, %f52;
	ld.global.f32 	%f54, [%rd8+-100];
	add.f32 	%f55, %f53, %f54;
	ld.global.f32 	%f56, [%rd8+-104];
	add.f32 	%f57, %f55, %f56;
	ld.global.f32 	%f58, [%rd8+-108];
	add.f32 	%f59, %f57, %f58;
	ld.global.f32 	%f60, [%rd8+-112];
	add.f32 	%f61, %f59, %f60;
	ld.global.f32 	%f62, [%rd8+-116];
	add.f32 	%f63, %f61, %f62;
	ld.global.f32 	%f64, [%rd8+-120];
	add.f32 	%f65, %f63, %f64;
	ld.global.f32 	%f66, [%rd8+-124];
	add.f32 	%f67, %f65, %f66;
	add.s32 	%r4, %r4, -32;
	add.s64 	%rd8, %rd8, -128;
	setp.ne.s32 	%p1, %r4, -1000000;
	@%p1 bra 	$L__BB1_1;
	cvta.to.global.u64 	%rd7, %rd4;
	st.global.f32 	[%rd7], %f67;
	ret;

}


// ===== COMPILED SASS (sm_100) =====

	.target	sm_100

	.elftype	@"ET_EXEC"


//--------------------- .note.nv.tkinfo           --------------------------
	.section	.note.nv.tkinfo,"",@"SHT_NOTE"
	.sectionflags	@"SHF_NOTE_NV_TKINFO"
	.tkinfo
        /*0018*/ 	.word	0x00000002
        /*0030*/ 	.string	""
        /*0030*/ 	.string	"ptxas"
        /*0030*/ 	.string	"Cuda compilation tools, release 13.0, V13.0.88"
        /*0030*/ 	.string	"Build cuda_13.0.r13.0/compiler.36424714_0"
        /*0030*/ 	.string	"-arch sm_100 -m 64 "



//--------------------- .note.nv.cuinfo           --------------------------
	.section	.note.nv.cuinfo,"",@"SHT_NOTE"
	.sectionflags	@"SHF_NOTE_NV_CUINFO"
        /*0018*/ 	.short	0x0002
        /*001a*/ 	.short	0x0064
        /*001c*/ 	.short	0x0082
	.zero		2


//--------------------- .nv.info                  --------------------------
	.section	.nv.info,"",@"SHT_CUDA_INFO"
	.align	4


	//----- nvinfo : EIATTR_REGCOUNT
	.align		4
        /*0000*/ 	.byte	0x04, 0x2f
        /*0002*/ 	.short	(.L_1 - .L_0)
	.align		4
.L_0:
        /*0004*/ 	.word	index@(_Z10sumForwardPfS_)
        /*0008*/ 	.word	0x0000001e


	//----- nvinfo : EIATTR_FRAME_SIZE
	.align		4
.L_1:
        /*000c*/ 	.byte	0x04, 0x11
        /*000e*/ 	.short	(.L_3 - .L_2)
	.align		4
.L_2:
        /*0010*/ 	.word	index@(_Z10sumForwardPfS_)
        /*0014*/ 	.word	0x00000000


	//----- nvinfo : EIATTR_REGCOUNT
	.align		4
.L_3:
        /*0018*/ 	.byte	0x04, 0x2f
        /*001a*/ 	.short	(.L_5 - .L_4)
	.align		4
.L_4:
        /*001c*/ 	.word	index@(_Z11sumBackwardPfS_)
        /*0020*/ 	.word	0x0000001e


	//----- nvinfo : EIATTR_FRAME_SIZE
	.align		4
.L_5:
        /*0024*/ 	.byte	0x04, 0x11
        /*0026*/ 	.short	(.L_7 - .L_6)
	.align		4
.L_6:
        /*0028*/ 	.word	index@(_Z11sumBackwardPfS_)
        /*002c*/ 	.word	0x00000000


	//----- nvinfo : EIATTR_MIN_STACK_SIZE
	.align		4
.L_7:
        /*0030*/ 	.byte	0x04, 0x12
        /*0032*/ 	.short	(.L_9 - .L_8)
	.align		4
.L_8:
        /*0034*/ 	.word	index@(_Z11sumBackwardPfS_)
        /*0038*/ 	.word	0x00000000


	//----- nvinfo : EIATTR_MIN_STACK_SIZE
	.align		4
.L_9:
        /*003c*/ 	.byte	0x04, 0x12
        /*003e*/ 	.short	(.L_11 - .L_10)
	.align		4
.L_10:
        /*0040*/ 	.word	index@(_Z10sumForwardPfS_)
        /*0044*/ 	.word	0x00000000
.L_11:


//--------------------- .nv.compat                --------------------------
	.section	.nv.compat,"",@"SHT_CUDA_COMPAT_INFO"
	.align	4
        /*0000*/ 	.byte	0x02, 0x09, 0x00, 0x00, 0x02, 0x02, 0x01, 0x00, 0x02, 0x05, 0x05, 0x00, 0x03, 0x07, 0x01, 0x01
        /*0010*/ 	.byte	0x02, 0x03, 0x00, 0x00, 0x02, 0x06, 0x01, 0x00, 0x04, 0x0b, 0x08, 0x00, 0x09, 0x00, 0x00, 0x00
        /*0020*/ 	.byte	0x00, 0x00, 0x00, 0x00


//--------------------- .nv.info._Z11sumBackwardPfS_ --------------------------
	.section	.nv.info._Z11sumBackwardPfS_,"",@"SHT_CUDA_INFO"
	.sectionflags	@""
	.align	4


	//----- nvinfo : EIATTR_CUDA_API_VERSION
	.align		4
        /*0000*/ 	.byte	0x04, 0x37
        /*0002*/ 	.short	(.L_13 - .L_12)
.L_12:
        /*0004*/ 	.word	0x00000082


	//----- nvinfo : EIATTR_KPARAM_INFO
	.align		4
.L_13:
        /*0008*/ 	.byte	0x04, 0x17
        /*000a*/ 	.short	(.L_15 - .L_14)
.L_14:
        /*000c*/ 	.word	0x00000000
        /*0010*/ 	.short	0x0001
        /*0012*/ 	.short	0x0008
        /*0014*/ 	.byte	0x00, 0xf5, 0x21, 0x00


	//----- nvinfo : EIATTR_KPARAM_INFO
	.align		4
.L_15:
        /*0018*/ 	.byte	0x04, 0x17
        /*001a*/ 	.short	(.L_17 - .L_16)
.L_16:
        /*001c*/ 	.word	0x00000000
        /*0020*/ 	.short	0x0000
        /*0022*/ 	.short	0x0000
        /*0024*/ 	.byte	0x00, 0xf5, 0x21, 0x00


	//----- nvinfo : EIATTR_SPARSE_MMA_MASK
	.align		4
.L_17:
        /*0028*/ 	.byte	0x03, 0x50
        /*002a*/ 	.short	0x0000


	//----- nvinfo : EIATTR_MAXREG_COUNT
	.align		4
        /*002c*/ 	.byte	0x03, 0x1b
        /*002e*/ 	.short	0x00ff


	//----- nvinfo : EIATTR_MERCURY_ISA_VERSION
	.align		4
        /*0030*/ 	.byte	0x03, 0x5f
        /*0032*/ 	.short	0x0101


	//----- nvinfo : EIATTR_VRC_CTA_INIT_COUNT
	.align		4
        /*0034*/ 	.byte	0x02, 0x4a
	.zero		1
	.zero		1


	//----- nvinfo : EIATTR_EXIT_INSTR_OFFSETS
	.align		4
        /*0038*/ 	.byte	0x04, 0x1c
        /*003a*/ 	.short	(.L_19 - .L_18)


	//   ....[0]....
.L_18:
        /*003c*/ 	.word	0x00000500


	//----- nvinfo : EIATTR_CBANK_PARAM_SIZE
	.align		4
.L_19:
        /*0040*/ 	.byte	0x03, 0x19
        /*0042*/ 	.short	0x0010


	//----- nvinfo : EIATTR_PARAM_CBANK
	.align		4
        /*0044*/ 	.byte	0x04, 0x0a
        /*0046*/ 	.short	(.L_21 - .L_20)
	.align		4
.L_20:
        /*0048*/ 	.word	index@(.nv.constant0._Z11sumBackwardPfS_)
        /*004c*/ 	.short	0x0380
        /*004e*/ 	.short	0x0010


	//----- nvinfo : EIATTR_SW_WAR
	.align		4
.L_21:
        /*0050*/ 	.byte	0x04, 0x36
        /*0052*/ 	.short	(.L_23 - .L_22)
.L_22:
        /*0054*/ 	.word	0x00000008
.L_23:


//--------------------- .nv.info._Z10sumForwardPfS_ --------------------------
	.section	.nv.info._Z10sumForwardPfS_,"",@"SHT_CUDA_INFO"
	.sectionflags	@""
	.align	4


	//----- nvinfo : EIATTR_CUDA_API_VERSION
	.align		4
        /*0000*/ 	.byte	0x04, 0x37
        /*0002*/ 	.short	(.L_25 - .L_24)
.L_24:
        /*0004*/ 	.word	0x00000082


	//----- nvinfo : EIATTR_KPARAM_INFO
	.align		4
.L_25:
        /*0008*/ 	.byte	0x04, 0x17
        /*000a*/ 	.short	(.L_27 - .L_26)
.L_26:
        /*000c*/ 	.word	0x00000000
        /*0010*/ 	.short	0x0001
        /*0012*/ 	.short	0x0008
        /*0014*/ 	.byte	0x00, 0xf5, 0x21, 0x00


	//----- nvinfo : EIATTR_KPARAM_INFO
	.align		4
.L_27:
        /*0018*/ 	.byte	0x04, 0x17
        /*001a*/ 	.short	(.L_29 - .L_28)
.L_28:
        /*001c*/ 	.word	0x00000000
        /*0020*/ 	.short	0x0000
        /*0022*/ 	.short	0x0000
        /*0024*/ 	.byte	0x00, 0xf5, 0x21, 0x00


	//----- nvinfo : EIATTR_SPARSE_MMA_MASK
	.align		4
.L_29:
        /*0028*/ 	.byte	0x03, 0x50
        /*002a*/ 	.short	0x0000


	//----- nvinfo : EIATTR_MAXREG_COUNT
	.align		4
        /*002c*/ 	.byte	0x03, 0x1b
        /*002e*/ 	.short	0x00ff


	//----- nvinfo : EIATTR_MERCURY_ISA_VERSION
	.align		4
        /*0030*/ 	.byte	0x03, 0x5f
        /*0032*/ 	.short	0x0101


	//----- nvinfo : EIATTR_VRC_CTA_INIT_COUNT
	.align		4
        /*0034*/ 	.byte	0x02, 0x4a
	.zero		1
	.zero		1


	//----- nvinfo : EIATTR_EXIT_INSTR_OFFSETS
	.align		4
        /*0038*/ 	.byte	0x04, 0x1c
        /*003a*/ 	.short	(.L_31 - .L_30)


	//   ....[0]....
.L_30:
        /*003c*/ 	.word	0x00000500


	//----- nvinfo : EIATTR_CBANK_PARAM_SIZE
	.align		4
.L_31:
        /*0040*/ 	.byte	0x03, 0x19
        /*0042*/ 	.short	0x0010


	//----- nvinfo : EIATTR_PARAM_CBANK
	.align		4
        /*0044*/ 	.byte	0x04, 0x0a
        /*0046*/ 	.short	(.L_33 - .L_32)
	.align		4
.L_32:
        /*0048*/ 	.word	index@(.nv.constant0._Z10sumForwardPfS_)
        /*004c*/ 	.short	0x0380
        /*004e*/ 	.short	0x0010


	//----- nvinfo : EIATTR_SW_WAR
	.align		4
.L_33:
        /*0050*/ 	.byte	0x04, 0x36
        /*0052*/ 	.short	(.L_35 - .L_34)
.L_34:
        /*0054*/ 	.word	0x00000008
.L_35:


//--------------------- .nv.callgraph             --------------------------
	.section	.nv.callgraph,"",@"SHT_CUDA_CALLGRAPH"
	.align	4
	.sectionentsize	8
	.align		4
        /*0000*/ 	.word	0x00000000
	.align		4
        /*0004*/ 	.word	0xffffffff
	.align		4
        /*0008*/ 	.word	0x00000000
	.align		4
        /*000c*/ 	.word	0xfffffffe
	.align		4
        /*0010*/ 	.word	0x00000000
	.align		4
        /*0014*/ 	.word	0xfffffffd
	.align		4
        /*0018*/ 	.word	0x00000000
	.align		4
        /*001c*/ 	.word	0xfffffffc


//--------------------- .text._Z11sumBackwardPfS_ --------------------------
	.section	.text._Z11sumBackwardPfS_,"ax",@progbits
	.align	128
        .global         _Z11sumBackwardPfS_
        .type           _Z11sumBackwardPfS_,@function
        .size           _Z11sumBackwardPfS_,(.L_x_4 - _Z11sumBackwardPfS_)
        .other          _Z11sumBackwardPfS_,@"STO_CUDA_ENTRY STV_DEFAULT"
_Z11sumBackwardPfS_:
.text._Z11sumBackwardPfS_:
[----:B------:R-:W-:Y:S01]  /*0000*/  LDC R1, c[0x0][0x37c] ;  /* 0x0000df00ff017b82 */ /* 0x000fe20000000800 */
[----:B------:R-:W0:Y:S01]  /*0010*/  LDCU.64 UR4, c[0x0][0x380] ;  /* 0x00007000ff0477ac */ /* 0x000e220008000a00 */
[----:B------:R-:W-:Y:S01]  /*0020*/  HFMA2 R5, -RZ, RZ, 0, 0 ;  /* 0x00000000ff057431 */ /* 0x000fe200000001ff */
[----:B------:R-:W1:Y:S01]  /*0030*/  LDCU.64 UR6, c[0x0][0x358] ;  /* 0x00006b00ff0677ac */ /* 0x000e620008000a00 */
[----:B0-----:R-:W-:-:S04]  /*0040*/  UIADD3 UR4, UP0, UPT, UR4, 0x3d08fc, URZ ;  /* 0x003d08fc04047890 */ /* 0x001fc8000ff1e0ff */
[----:B------:R-:W-:Y:S02]  /*0050*/  UIADD3.X UR5, UPT, UPT, URZ, UR5, URZ, UP0, !UPT ;  /* 0x00000005ff057290 */ /* 0x000fe400087fe4ff */
[----:B------:R-:W-:Y:S01]  /*0060*/  MOV R2, UR4 ;  /* 0x0000000400027c02 */ /* 0x000fe20008000f00 */
[----:B------:R-:W-:-:S03]  /*0070*/  UMOV UR4, URZ ;  /* 0x000000ff00047c82 */ /* 0x000fc60008000000 */
[----:B-1----:R-:W-:-:S07]  /*0080*/  MOV R3, UR5 ;  /* 0x0000000500037c02 */ /* 0x002fce0008000f00 */
.L_x_0:
[----:B------:R-:W2:Y:S04]  /*0090*/  LDG.E R6, desc[UR6][R2.64] ;  /* 0x0000000602067981 */ /* 0x000ea8000c1e1900 */
[----:B------:R-:W3:Y:S04]  /*00a0*/  LDG.E R26, desc[UR6][R2.64+-0x4] ;  /* 0xfffffc06021a7981 */ /* 0x000ee8000c1e1900 */
[----:B------:R-:W4:Y:S04]  /*00b0*/  LDG.E R21, desc[UR6][R2.64+-0x8] ;  /* 0xfffff80602157981 */ /* 0x000f28000c1e1900 */
[----:B------:R-:W5:Y:S04]  /*00c0*/  LDG.E R22, desc[UR6][R2.64+-0xc] ;  /* 0xfffff40602167981 */ /* 0x000f68000c1e1900 */
        /* <DEDUP_REMOVED lines=18> */
[----:B------:R-:W5:Y:S01]  /*01f0*/  LDG.E R7, desc[UR6][R2.64+-0x58] ;  /* 0xffffa80602077981 */ /* 0x000f62000c1e1900 */
[----:B--2---:R-:W-:-:S03]  /*0200*/  FADD R5, R6, R5 ;  /* 0x0000000506057221 */ /* 0x004fc60000000000 */
[----:B------:R-:W2:Y:S01]  /*0210*/  LDG.E R6, desc[UR6][R2.64+-0x5c] ;  /* 0xffffa40602067981 */ /* 0x000ea2000c1e1900 */
[----:B---3--:R-:W-:-:S03]  /*0220*/  FADD R26, R5, R26 ;  /* 0x0000001a051a7221 */ /* 0x008fc60000000000 */
[----:B------:R-:W3:Y:S01]  /*0230*/  LDG.E R5, desc[UR6][R2.64+-0x60] ;  /* 0xffffa00602057981 */ /* 0x000ee2000c1e1900 */
[----:B----4-:R-:W-:-:S03]  /*0240*/  FADD R27, R26, R21 ;  /* 0x000000151a1b7221 */ /* 0x010fc60000000000 */
[----:B------:R-:W4:Y:S01]  /*0250*/  LDG.E R21, desc[UR6][R2.64+-0x64] ;  /* 0xffff9c0602157981 */ /* 0x000f22000c1e1900 */
[----:B-----5:R-:W-:-:S03]  /*0260*/  FADD R26, R27, R22 ;  /* 0x000000161b1a7221 */ /* 0x020fc60000000000 */
[----:B------:R-:W5:Y:S01]  /*0270*/  LDG.E R22, desc[UR6][R2.64+-0x68] ;  /* 0xffff980602167981 */ /* 0x000f62000c1e1900 */
[----:B------:R-:W-:-:S03]  /*0280*/  FADD R27, R26, R25 ;  /* 0x000000191a1b7221 */ /* 0x000fc60000000000 */
        /* <DEDUP_REMOVED lines=8> */
[----:B------:R0:W5:Y:S01]  /*0310*/  LDG.E R4, desc[UR6][R2.64+-0x7c] ;  /* 0xffff840602047981 */ /* 0x000162000c1e1900 */
[----:B------:R-:W-:Y:S01]  /*0320*/  UIADD3 UR4, UPT, UPT, UR4, -0x20, URZ ;  /* 0xffffffe004047890 */ /* 0x000fe2000fffe0ff */
[----:B------:R-:W-:-:S03]  /*0330*/  FADD R0, R27, R0 ;  /* 0x000000001b007221 */ /* 0x000fc60000000000 */
[----:B------:R-:W-:Y:S01]  /*0340*/  UISETP.NE.AND UP0, UPT, UR4, -0xf4240, UPT ;  /* 0xfff0bdc00400788c */ /* 0x000fe2000bf05270 */
[----:B------:R-:W-:-:S04]  /*0350*/  FADD R19, R0, R19 ;  /* 0x0000001300137221 */ /* 0x000fc80000000000 */
[----:B------:R-:W-:Y:S01]  /*0360*/  FADD R18, R19, R18 ;  /* 0x0000001213127221 */ /* 0x000fe20000000000 */
[----:B0-----:R-:W-:-:S03]  /*0370*/  IADD3 R2, P0, PT, R2, -0x80, RZ ;  /* 0xffffff8002027810 */ /* 0x001fc60007f1e0ff */
[----:B------:R-:W-:Y:S01]  /*0380*/  FADD R17, R18, R17 ;  /* 0x0000001112117221 */ /* 0x000fe20000000000 */
[----:B------:R-:W-:-:S03]  /*0390*/  IADD3.X R3, PT, PT, R3, -0x1, RZ, P0, !PT ;  /* 0xffffffff03037810 */ /* 0x000fc600007fe4ff */
[----:B------:R-:W-:-:S04]  /*03a0*/  FADD R16, R17, R16 ;  /* 0x0000001011107221 */ /* 0x000fc80000000000 */
        /* <DEDUP_REMOVED lines=9> */
[----:B--2---:R-:W-:-:S04]  /*0440*/  FADD R6, R7, R6 ;  /* 0x0000000607067221 */ /* 0x004fc80000000000 */
[----:B---3--:R-:W-:-:S04]  /*0450*/  FADD R6, R6, R5 ;  /* 0x0000000506067221 */ /* 0x008fc80000000000 */
[----:B----4-:R-:W-:-:S04]  /*0460*/  FADD R21, R6, R21 ;  /* 0x0000001506157221 */ /* 0x010fc80000000000 */
[----:B-----5:R-:W-:-:S04]  /*0470*/  FADD R22, R21, R22 ;  /* 0x0000001615167221 */ /* 0x020fc80000000000 */
[----:B------:R-:W-:-:S04]  /*0480*/  FADD R25, R22, R25 ;  /* 0x0000001916197221 */ /* 0x000fc80000000000 */
[----:B------:R-:W-:-:S04]  /*0490*/  FADD R24, R25, R24 ;  /* 0x0000001819187221 */ /* 0x000fc80000000000 */
[----:B------:R-:W-:-:S04]  /*04a0*/  FADD R23, R24, R23 ;  /* 0x0000001718177221 */ /* 0x000fc80000000000 */
[----:B------:R-:W-:-:S04]  /*04b0*/  FADD R23, R23, R20 ;  /* 0x0000001417177221 */ /* 0x000fc80000000000 */
[----:B------:R-:W-:Y:S01]  /*04c0*/  FADD R5, R23, R4 ;  /* 0x0000000417057221 */ /* 0x000fe20000000000 */
[----:B------:R-:W-:Y:S06]  /*04d0*/  BRA.U UP0, `(.L_x_0) ;  /* 0xfffffff900ec7547 */ /* 0x000fec000b83ffff */
[----:B------:R-:W0:Y:S02]  /*04e0*/  LDC.64 R2, c[0x0][0x388] ;  /* 0x0000e200ff027b82 */ /* 0x000e240000000a00 */
[----:B0-----:R-:W-:Y:S01]  /*04f0*/  STG.E desc[UR6][R2.64], R5 ;  /* 0x0000000502007986 */ /* 0x001fe2000c101906 */
[----:B------:R-:W-:Y:S05]  /*0500*/  EXIT ;  /* 0x000000000000794d */ /* 0x000fea0003800000 */
.L_x_1:
[----:B------:R-:W-:-:S00]  /*0510*/  BRA `(.L_x_1) ;  /* 0xfffffffc00fc7947 */ /* 0x000fc0000383ffff */
[----:B------:R-:W-:-:S00]  /*0520*/  NOP ;  /* 0x0000000000007918 */ /* 0x000fc00000000000 */
        /* <DEDUP_REMOVED lines=13> */
.L_x_4:


//--------------------- .text._Z10sumForwardPfS_  --------------------------
	.section	.text._Z10sumForwardPfS_,"ax",@progbits
	.align	128
        .global         _Z10sumForwardPfS_
        .type           _Z10sumForwardPfS_,@function
        .size           _Z10sumForwardPfS_,(.L_x_5 - _Z10sumForwardPfS_)
        .other          _Z10sumForwardPfS_,@"STO_CUDA_ENTRY STV_DEFAULT"
_Z10sumForwardPfS_:
.text._Z10sumForwardPfS_:
        /* <DEDUP_REMOVED lines=9> */
.L_x_2:
        /* <DEDUP_REMOVED lines=41> */
[----:B------:R-:W-:Y:S01]  /*0320*/  UIADD3 UR4, UPT, UPT, UR4, 0x20, URZ ;  /* 0x0000002004047890 */ /* 0x000fe2000fffe0ff */
[----:B------:R-:W-:-:S03]  /*0330*/  FADD R0, R27, R0 ;  /* 0x000000001b007221 */ /* 0x000fc60000000000 */
[----:B------:R-:W-:Y:S01]  /*0340*/  UISETP.NE.AND UP0, UPT, UR4, 0xf4240, UPT ;  /* 0x000f42400400788c */ /* 0x000fe2000bf05270 */
[----:B------:R-:W-:-:S04]  /*0350*/  FADD R19, R0, R19 ;  /* 0x0000001300137221 */ /* 0x000fc80000000000 */
[----:B------:R-:W-:Y:S01]  /*0360*/  FADD R18, R19, R18 ;  /* 0x0000001213127221 */ /* 0x000fe20000000000 */
[----:B0-----:R-:W-:-:S03]  /*0370*/  IADD3 R2, P0, PT, R2, 0x80, RZ ;  /* 0x0000008002027810 */ /* 0x001fc60007f1e0ff */
[----:B------:R-:W-:Y:S01]  /*0380*/  FADD R17, R18, R17 ;  /* 0x0000001112117221 */ /* 0x000fe20000000000 */
[----:B------:R-:W-:-:S03]  /*0390*/  IADD3.X R3, PT, PT, RZ, R3, RZ, P0, !PT ;  /* 0x00000003ff037210 */ /* 0x000fc600007fe4ff */
        /* <DEDUP_REMOVED lines=23> */
.L_x_3:
        /* <DEDUP_REMOVED lines=15> */
.L_x_5:


//--------------------- .nv.shared.reserved.0     --------------------------
	.section	.nv.shared.reserved.0,"aw",@nobits
	.weak		__nv_reservedSMEM_offset_0_alias
	.size		__nv_reservedSMEM_offset_0_alias, 0, 64
	.other		__nv_reservedSMEM_offset_0_alias,@"STO_CUDA_RESERVED_SHARED STV_DEFAULT"
__nv_reservedSMEM_offset_0_alias:
	.zero		0
	.zero		64


//--------------------- .nv.constant0._Z11sumBackwardPfS_ --------------------------
	.section	.nv.constant0._Z11sumBackwardPfS_,"a",@progbits
	.sectionflags	@""
	.align	4
.nv.constant0._Z11sumBackwardPfS_:
	.zero		912


//--------------------- .nv.constant0._Z10sumForwardPfS_ --------------------------
	.section	.nv.constant0._Z10sumForwardPfS_,"a",@progbits
	.sectionflags	@""
	.align	4
.nv.constant0._Z10sumForwardPfS_:
	.zero		912


//--------------------- SYMBOLS --------------------------

	.type		.nv.reservedSmem.offset0,@object
	.size		.nv.reservedSmem.offset0,0x4
